//
// Generated by NVIDIA NVVM Compiler
//
// Compiler Build ID: CL-36424714
// Cuda compilation tools, release 13.0, V13.0.88
// Based on NVVM 20.0.0
//

.version 9.0
.target sm_100
.address_size 64

	// .globl	_Z20parallelBinarySearchPdxdPx
// _ZZ20parallelBinarySearchPdxdPxE6result has been demoted

.visible .entry _Z20parallelBinarySearchPdxdPx(
	.param .u64 .ptr .align 1 _Z20parallelBinarySearchPdxdPx_param_0,
	.param .u64 _Z20parallelBinarySearchPdxdPx_param_1,
	.param .f64 _Z20parallelBinarySearchPdxdPx_param_2,
	.param .u64 .ptr .align 1 _Z20parallelBinarySearchPdxdPx_param_3
)
{
	.reg .pred 	%p<26>;
	.reg .b32 	%r<5>;
	.reg .b64 	%rd<55>;
	.reg .b64 	%fd<3>;
	// demoted variable
	.shared .align 8 .b8 _ZZ20parallelBinarySearchPdxdPxE6result[8192];
	ld.param.u64 	%rd11, [_Z20parallelBinarySearchPdxdPx_param_0];
	ld.param.u64 	%rd14, [_Z20parallelBinarySearchPdxdPx_param_1];
	ld.param.f64 	%fd2, [_Z20parallelBinarySearchPdxdPx_param_2];
	ld.param.u64 	%rd12, [_Z20parallelBinarySearchPdxdPx_param_3];
	mov.u32 	%r1, %tid.x;
	cvt.u64.u32 	%rd15, %r1;
	add.s64 	%rd16, %rd14, 1023;
	shr.s64 	%rd17, %rd16, 63;
	shr.u64 	%rd18, %rd17, 54;
	add.s64 	%rd19, %rd16, %rd18;
	shr.s64 	%rd20, %rd19, 10;
	mul.lo.s64 	%rd53, %rd20, %rd15;
	add.s64 	%rd21, %rd53, %rd20;
	min.s64 	%rd2, %rd21, %rd14;
	setp.ge.s64 	%p1, %rd53, %rd2;
	mov.b64 	%rd13, -1;
	mov.u64 	%rd54, %rd13;
	@%p1 bra 	$L__BB0_4;
	add.s64 	%rd52, %rd2, -1;
	cvta.to.global.u64 	%rd4, %rd11;
$L__BB0_2:
	add.s64 	%rd22, %rd52, %rd53;
	shr.u64 	%rd23, %rd22, 63;
	add.s64 	%rd24, %rd22, %rd23;
	shr.s64 	%rd54, %rd24, 1;
	shl.b64 	%rd25, %rd54, 3;
	add.s64 	%rd26, %rd4, %rd25;
	ld.global.f64 	%fd1, [%rd26];
	setp.eq.f64 	%p2, %fd1, %fd2;
	@%p2 bra 	$L__BB0_4;
	setp.lt.f64 	%p3, %fd1, %fd2;
	add.s64 	%rd28, %rd54, 1;
	add.s64 	%rd29, %rd54, -1;
	selp.b64 	%rd53, %rd28, %rd53, %p3;
	selp.b64 	%rd52, %rd52, %rd29, %p3;
	setp.le.s64 	%p4, %rd53, %rd52;
	mov.u64 	%rd54, %rd13;
	@%p4 bra 	$L__BB0_2;
$L__BB0_4:
	shl.b32 	%r3, %r1, 3;
	mov.u32 	%r4, _ZZ20parallelBinarySearchPdxdPxE6result;
	add.s32 	%r2, %r4, %r3;
	st.shared.u64 	[%r2], %rd54;
	bar.sync 	0;
	setp.gt.u32 	%p5, %r1, 511;
	@%p5 bra 	$L__BB0_7;
	ld.shared.u64 	%rd30, [%r2];
	setp.ne.s64 	%p6, %rd30, -1;
	@%p6 bra 	$L__BB0_7;
	ld.shared.u64 	%rd31, [%r2+4096];
	st.shared.u64 	[%r2], %rd31;
$L__BB0_7:
	bar.sync 	0;
	setp.gt.u32 	%p7, %r1, 255;
	@%p7 bra 	$L__BB0_10;
	ld.shared.u64 	%rd32, [%r2];
	setp.ne.s64 	%p8, %rd32, -1;
	@%p8 bra 	$L__BB0_10;
	ld.shared.u64 	%rd33, [%r2+2048];
	st.shared.u64 	[%r2], %rd33;
$L__BB0_10:
	bar.sync 	0;
	setp.gt.u32 	%p9, %r1, 127;
	@%p9 bra 	$L__BB0_13;
	ld.shared.u64 	%rd34, [%r2];
	setp.ne.s64 	%p10, %rd34, -1;
	@%p10 bra 	$L__BB0_13;
	ld.shared.u64 	%rd35, [%r2+1024];
	st.shared.u64 	[%r2], %rd35;
$L__BB0_13:
	bar.sync 	0;
	setp.gt.u32 	%p11, %r1, 63;
	@%p11 bra 	$L__BB0_16;
	ld.shared.u64 	%rd36, [%r2];
	setp.ne.s64 	%p12, %rd36, -1;
	@%p12 bra 	$L__BB0_16;
	ld.shared.u64 	%rd37, [%r2+512];
	st.shared.u64 	[%r2], %rd37;
$L__BB0_16:
	bar.sync 	0;
	setp.gt.u32 	%p13, %r1, 31;
	@%p13 bra 	$L__BB0_19;
	ld.shared.u64 	%rd38, [%r2];
	setp.ne.s64 	%p14, %rd38, -1;
	@%p14 bra 	$L__BB0_19;
	ld.shared.u64 	%rd39, [%r2+256];
	st.shared.u64 	[%r2], %rd39;
$L__BB0_19:
	bar.sync 	0;
	setp.gt.u32 	%p15, %r1, 15;
	@%p15 bra 	$L__BB0_22;
	ld.shared.u64 	%rd40, [%r2];
	setp.ne.s64 	%p16, %rd40, -1;
	@%p16 bra 	$L__BB0_22;
	ld.shared.u64 	%rd41, [%r2+128];
	st.shared.u64 	[%r2], %rd41;
$L__BB0_22:
	bar.sync 	0;
	setp.gt.u32 	%p17, %r1, 7;
	@%p17 bra 	$L__BB0_25;
	ld.shared.u64 	%rd42, [%r2];
	setp.ne.s64 	%p18, %rd42, -1;
	@%p18 bra 	$L__BB0_25;
	ld.shared.u64 	%rd43, [%r2+64];
	st.shared.u64 	[%r2], %rd43;
$L__BB0_25:
	bar.sync 	0;
	setp.gt.u32 	%p19, %r1, 3;
	@%p19 bra 	$L__BB0_28;
	ld.shared.u64 	%rd44, [%r2];
	setp.ne.s64 	%p20, %rd44, -1;
	@%p20 bra 	$L__BB0_28;
	ld.shared.u64 	%rd45, [%r2+32];
	st.shared.u64 	[%r2], %rd45;
$L__BB0_28:
	bar.sync 	0;
	setp.gt.u32 	%p21, %r1, 1;
	@%p21 bra 	$L__BB0_31;
	ld.shared.u64 	%rd46, [%r2];
	setp.ne.s64 	%p22, %rd46, -1;
	@%p22 bra 	$L__BB0_31;
	ld.shared.u64 	%rd47, [%r2+16];
	st.shared.u64 	[%r2], %rd47;
$L__BB0_31:
	bar.sync 	0;
	setp.ne.s32 	%p23, %r1, 0;
	@%p23 bra 	$L__BB0_34;
	ld.shared.u64 	%rd48, [%r2];
	setp.ne.s64 	%p24, %rd48, -1;
	@%p24 bra 	$L__BB0_34;
	ld.shared.u64 	%rd49, [_ZZ20parallelBinarySearchPdxdPxE6result+8];
	st.shared.u64 	[%r2], %rd49;
$L__BB0_34:
	setp.ne.s32 	%p25, %r1, 0;
	bar.sync 	0;
	@%p25 bra 	$L__BB0_36;
	ld.shared.u64 	%rd50, [_ZZ20parallelBinarySearchPdxdPxE6result];
	cvta.to.global.u64 	%rd51, %rd12;
	st.global.u64 	[%rd51], %rd50;
$L__BB0_36:
	ret;

}


// ===== COMPILED SASS (sm_100) =====

	.target	sm_100

	.elftype	@"ET_EXEC"


//--------------------- .note.nv.tkinfo           --------------------------
	.section	.note.nv.tkinfo,"",@"SHT_NOTE"
	.sectionflags	@"SHF_NOTE_NV_TKINFO"
	.tkinfo
        /*0018*/ 	.word	0x00000002
        /*0030*/ 	.string	""
        /*0030*/ 	.string	"ptxas"
        /*0030*/ 	.string	"Cuda compilation tools, release 13.0, V13.0.88"
        /*0030*/ 	.string	"Build cuda_13.0.r13.0/compiler.36424714_0"
        /*0030*/ 	.string	"-arch sm_100 -m 64 "



//--------------------- .note.nv.cuinfo           --------------------------
	.section	.note.nv.cuinfo,"",@"SHT_NOTE"
	.sectionflags	@"SHF_NOTE_NV_CUINFO"
        /*0018*/ 	.short	0x0002
        /*001a*/ 	.short	0x0064
        /*001c*/ 	.short	0x0082
	.zero		2


//--------------------- .nv.info                  --------------------------
	.section	.nv.info,"",@"SHT_CUDA_INFO"
	.align	4


	//----- nvinfo : EIATTR_REGCOUNT
	.align		4
        /*0000*/ 	.byte	0x04, 0x2f
        /*0002*/ 	.short	(.L_1 - .L_0)
	.align		4
.L_0:
        /*0004*/ 	.word	index@(_Z20parallelBinarySearchPdxdPx)
        /*0008*/ 	.word	0x0000000f


	//----- nvinfo : EIATTR_FRAME_SIZE
	.align		4
.L_1:
        /*000c*/ 	.byte	0x04, 0x11
        /*000e*/ 	.short	(.L_3 - .L_2)
	.align		4
.L_2:
        /*0010*/ 	.word	index@(_Z20parallelBinarySearchPdxdPx)
        /*0014*/ 	.word	0x00000000


	//----- nvinfo : EIATTR_MIN_STACK_SIZE
	.align		4
.L_3:
        /*0018*/ 	.byte	0x04, 0x12
        /*001a*/ 	.short	(.L_5 - .L_4)
	.align		4
.L_4:
        /*001c*/ 	.word	index@(_Z20parallelBinarySearchPdxdPx)
        /*0020*/ 	.word	0x00000000
.L_5:


//--------------------- .nv.compat                --------------------------
	.section	.nv.compat,"",@"SHT_CUDA_COMPAT_INFO"
	.align	4
        /*0000*/ 	.byte	0x02, 0x09, 0x00, 0x00, 0x02, 0x02, 0x01, 0x00, 0x02, 0x05, 0x05, 0x00, 0x03, 0x07, 0x01, 0x01
        /*0010*/ 	.byte	0x02, 0x03, 0x00, 0x00, 0x02, 0x06, 0x01, 0x00, 0x04, 0x0b, 0x08, 0x00, 0x01, 0x00, 0x00, 0x00
        /*0020*/ 	.byte	0x00, 0x00, 0x00, 0x00


//--------------------- .nv.info._Z20parallelBinarySearchPdxdPx --------------------------
	.section	.nv.info._Z20parallelBinarySearchPdxdPx,"",@"SHT_CUDA_INFO"
	.sectionflags	@""
	.align	4


	//----- nvinfo : EIATTR_CUDA_API_VERSION
	.align		4
        /*0000*/ 	.byte	0x04, 0x37
        /*0002*/ 	.short	(.L_7 - .L_6)
.L_6:
        /*0004*/ 	.word	0x00000082


	//----- nvinfo : EIATTR_KPARAM_INFO
	.align		4
.L_7:
        /*0008*/ 	.byte	0x04, 0x17
        /*000a*/ 	.short	(.L_9 - .L_8)
.L_8:
        /*000c*/ 	.word	0x00000000
        /*0010*/ 	.short	0x0003
        /*0012*/ 	.short	0x0018
        /*0014*/ 	.byte	0x00, 0xf5, 0x21, 0x00


	//----- nvinfo : EIATTR_KPARAM_INFO
	.align		4
.L_9:
        /*0018*/ 	.byte	0x04, 0x17
        /*001a*/ 	.short	(.L_11 - .L_10)
.L_10:
        /*001c*/ 	.word	0x00000000
        /*0020*/ 	.short	0x0002
        /*0022*/ 	.short	0x0010
        /*0024*/ 	.byte	0x00, 0xf0, 0x21, 0x00


	//----- nvinfo : EIATTR_KPARAM_INFO
	.align		4
.L_11:
        /*0028*/ 	.byte	0x04, 0x17
        /*002a*/ 	.short	(.L_13 - .L_12)
.L_12:
        /*002c*/ 	.word	0x00000000
        /*0030*/ 	.short	0x0001
        /*0032*/ 	.short	0x0008
        /*0034*/ 	.byte	0x00, 0xf0, 0x21, 0x00


	//----- nvinfo : EIATTR_KPARAM_INFO
	.align		4
.L_13:
        /*0038*/ 	.byte	0x04, 0x17
        /*003a*/ 	.short	(.L_15 - .L_14)
.L_14:
        /*003c*/ 	.word	0x00000000
        /*0040*/ 	.short	0x0000
        /*0042*/ 	.short	0x0000
        /*0044*/ 	.byte	0x00, 0xf5, 0x21, 0x00


	//----- nvinfo : EIATTR_SPARSE_MMA_MASK
	.align		4
.L_15:
        /*0048*/ 	.byte	0x03, 0x50
        /*004a*/ 	.short	0x0000


	//----- nvinfo : EIATTR_MAXREG_COUNT
	.align		4
        /*004c*/ 	.byte	0x03, 0x1b
        /*004e*/ 	.short	0x00ff


	//----- nvinfo : EIATTR_NUM_BARRIERS
	.align		4
        /*0050*/ 	.byte	0x02, 0x4c
        /*0052*/ 	.byte	0x01
	.zero		1


	//----- nvinfo : EIATTR_MERCURY_ISA_VERSION
	.align		4
        /*0054*/ 	.byte	0x03, 0x5f
        /*0056*/ 	.short	0x0101


	//----- nvinfo : EIATTR_VRC_CTA_INIT_COUNT
	.align		4
        /*0058*/ 	.byte	0x02, 0x4a
	.zero		1
	.zero		1


	//----- nvinfo : EIATTR_EXIT_INSTR_OFFSETS
	.align		4
        /*005c*/ 	.byte	0x04, 0x1c
        /*005e*/ 	.short	(.L_17 - .L_16)


	//   ....[0]....
.L_16:
        /*0060*/ 	.word	0x00000a50


	//   ....[1]....
        /*0064*/ 	.word	0x00000a90


	//----- nvinfo : EIATTR_CRS_STACK_SIZE
	.align		4
.L_17:
        /*0068*/ 	.byte	0x04, 0x1e
        /*006a*/ 	.short	(.L_19 - .L_18)
.L_18:
        /*006c*/ 	.word	0x00000000


	//----- nvinfo : EIATTR_CBANK_PARAM_SIZE
	.align		4
.L_19:
        /*0070*/ 	.byte	0x03, 0x19
        /*0072*/ 	.short	0x0020


	//----- nvinfo : EIATTR_PARAM_CBANK
	.align		4
        /*0074*/ 	.byte	0x04, 0x0a
        /*0076*/ 	.short	(.L_21 - .L_20)
	.align		4
.L_20:
        /*0078*/ 	.word	index@(.nv.constant0._Z20parallelBinarySearchPdxdPx)
        /*007c*/ 	.short	0x0380
        /*007e*/ 	.short	0x0020


	//----- nvinfo : EIATTR_SW_WAR
	.align		4
.L_21:
        /*0080*/ 	.byte	0x04, 0x36
        /*0082*/ 	.short	(.L_23 - .L_22)
.L_22:
        /*0084*/ 	.word	0x00000008
.L_23:


//--------------------- .nv.callgraph             --------------------------
	.section	.nv.callgraph,"",@"SHT_CUDA_CALLGRAPH"
	.align	4
	.sectionentsize	8
	.align		4
        /*0000*/ 	.word	0x00000000
	.align		4
        /*0004*/ 	.word	0xffffffff
	.align		4
        /*0008*/ 	.word	0x00000000
	.align		4
        /*000c*/ 	.word	0xfffffffe
	.align		4
        /*0010*/ 	.word	0x00000000
	.align		4
        /*0014*/ 	.word	0xfffffffd
	.align		4
        /*0018*/ 	.word	0x00000000
	.align		4
        /*001c*/ 	.word	0xfffffffc


//--------------------- .text._Z20parallelBinarySearchPdxdPx --------------------------
	.section	.text._Z20parallelBinarySearchPdxdPx,"ax",@progbits
	.align	128
        .global         _Z20parallelBinarySearchPdxdPx
        .type           _Z20parallelBinarySearchPdxdPx,@function
        .size           _Z20parallelBinarySearchPdxdPx,(.L_x_24 - _Z20parallelBinarySearchPdxdPx)
        .other          _Z20parallelBinarySearchPdxdPx,@"STO_CUDA_ENTRY STV_DEFAULT"
_Z20parallelBinarySearchPdxdPx:
.text._Z20parallelBinarySearchPdxdPx:
[----:B------:R-:W-:Y:S01]  /*0000*/  LDC R1, c[0x0][0x37c] ;  /* 0x0000df00ff017b82 */ /* 0x000fe20000000800 */
[----:B------:R-:W0:Y:S01]  /*0010*/  LDCU.64 UR8, c[0x0][0x388] ;  /* 0x00007100ff0877ac */ /* 0x000e220008000a00 */
[----:B------:R-:W1:Y:S01]  /*0020*/  S2R R8, SR_TID.X ;  /* 0x0000000000087919 */ /* 0x000e620000002100 */
[----:B------:R-:W-:Y:S01]  /*0030*/  BSSY.RECONVERGENT B0, `(.L_x_0) ;  /* 0x0000035000007945 */ /* 0x000fe20003800200 */
[----:B------:R-:W-:Y:S02]  /*0040*/  IMAD.MOV.U32 R6, RZ, RZ, -0x1 ;  /* 0xffffffffff067424 */ /* 0x000fe400078e00ff */
[----:B------:R-:W-:Y:S01]  /*0050*/  IMAD.MOV.U32 R11, RZ, RZ, -0x1 ;  /* 0xffffffffff0b7424 */ /* 0x000fe200078e00ff */
[----:B0-----:R-:W-:-:S04]  /*0060*/  UIADD3 UR5, UP0, UPT, UR8, 0x3ff, URZ ;  /* 0x000003ff08057890 */ /* 0x001fc8000ff1e0ff */
[----:B------:R-:W-:-:S04]  /*0070*/  UIADD3.X UR6, UPT, UPT, URZ, UR9, URZ, UP0, !UPT ;  /* 0x00000009ff067290 */ /* 0x000fc800087fe4ff */
[----:B------:R-:W-:-:S04]  /*0080*/  USHF.R.S32.HI UR4, URZ, 0x1f, UR6 ;  /* 0x0000001fff047899 */ /* 0x000fc80008011406 */
[----:B------:R-:W-:-:S04]  /*0090*/  ULEA.HI UR4, UP0, UR4, UR5, URZ, 0xa ;  /* 0x0000000504047291 */ /* 0x000fc8000f8150ff */
[----:B------:R-:W-:Y:S01]  /*00a0*/  UIADD3.X UR5, UPT, UPT, URZ, UR6, URZ, UP0, !UPT ;  /* 0x00000006ff057290 */ /* 0x000fe200087fe4ff */
[----:B------:R-:W0:Y:S03]  /*00b0*/  LDCU.64 UR6, c[0x0][0x358] ;  /* 0x00006b00ff0677ac */ /* 0x000e260008000a00 */
[----:B------:R-:W-:Y:S02]  /*00c0*/  USHF.R.S64 UR4, UR4, 0xa, UR5 ;  /* 0x0000000a04047899 */ /* 0x000fe40008001005 */
[----:B------:R-:W-:-:S04]  /*00d0*/  USHF.R.S32.HI UR5, URZ, 0xa, UR5 ;  /* 0x0000000aff057899 */ /* 0x000fc80008011405 */
[----:B-1----:R-:W-:-:S04]  /*00e0*/  IMAD.WIDE.U32 R4, R8, UR4, RZ ;  /* 0x0000000408047c25 */ /* 0x002fc8000f8e00ff */
[----:B------:R-:W-:Y:S01]  /*00f0*/  IMAD R3, R8, UR5, RZ ;  /* 0x0000000508037c24 */ /* 0x000fe2000f8e02ff */
[----:B------:R-:W-:-:S03]  /*0100*/  IADD3 R7, P1, PT, R4, UR4, RZ ;  /* 0x0000000404077c10 */ /* 0x000fc6000ff3e0ff */
[----:B------:R-:W-:Y:S01]  /*0110*/  IMAD.IADD R12, R5, 0x1, R3 ;  /* 0x00000001050c7824 */ /* 0x000fe200078e0203 */
[----:B------:R-:W-:-:S04]  /*0120*/  ISETP.LT.U32.AND P0, PT, R7, UR8, PT ;  /* 0x0000000807007c0c */ /* 0x000fc8000bf01070 */
[----:B------:R-:W-:Y:S01]  /*0130*/  IADD3.X R9, PT, PT, R12, UR5, RZ, P1, !PT ;  /* 0x000000050c097c10 */ /* 0x000fe20008ffe4ff */
[----:B------:R-:W1:Y:S03]  /*0140*/  LDCU.64 UR4, c[0x0][0x380] ;  /* 0x00007000ff0477ac */ /* 0x000e660008000a00 */
[----:B------:R-:W-:-:S04]  /*0150*/  ISETP.LT.AND.EX P0, PT, R9, UR9, PT, P0 ;  /* 0x0000000909007c0c */ /* 0x000fc8000bf01300 */
[----:B------:R-:W-:Y:S02]  /*0160*/  SEL R7, R7, UR8, P0 ;  /* 0x0000000807077c07 */ /* 0x000fe40008000000 */
[----:B------:R-:W-:Y:S02]  /*0170*/  SEL R9, R9, UR9, P0 ;  /* 0x0000000909097c07 */ /* 0x000fe40008000000 */
[----:B------:R-:W-:-:S04]  /*0180*/  ISETP.GE.U32.AND P0, PT, R4, R7, PT ;  /* 0x000000070400720c */ /* 0x000fc80003f06070 */
[----:B------:R-:W-:-:S13]  /*0190*/  ISETP.GE.AND.EX P0, PT, R12, R9, PT, P0 ;  /* 0x000000090c00720c */ /* 0x000fda0003f06300 */
[----:B01----:R-:W-:Y:S05]  /*01a0*/  @P0 BRA `(.L_x_1) ;  /* 0x0000000000740947 */ /* 0x003fea0003800000 */
[----:B------:R-:W0:Y:S01]  /*01b0*/  LDC.64 R2, c[0x0][0x390] ;  /* 0x0000e400ff027b82 */ /* 0x000e220000000a00 */
[----:B------:R-:W-:Y:S01]  /*01c0*/  IADD3 R7, P0, PT, R7, -0x1, RZ ;  /* 0xffffffff07077810 */ /* 0x000fe20007f1e0ff */
[----:B------:R-:W-:-:S03]  /*01d0*/  IMAD.MOV.U32 R10, RZ, RZ, R4 ;  /* 0x000000ffff0a7224 */ /* 0x000fc600078e0004 */
[----:B------:R-:W-:-:S09]  /*01e0*/  IADD3.X R9, PT, PT, R9, -0x1, RZ, P0, !PT ;  /* 0xffffffff09097810 */ /* 0x000fd200007fe4ff */
.L_x_2:
[----:B------:R-:W-:-:S05]  /*01f0*/  IADD3 R0, P0, PT, R10, R7, RZ ;  /* 0x000000070a007210 */ /* 0x000fca0007f1e0ff */
[----:B------:R-:W-:-:S05]  /*0200*/  IMAD.X R5, R12, 0x1, R9, P0 ;  /* 0x000000010c057824 */ /* 0x000fca00000e0609 */
[----:B------:R-:W-:-:S05]  /*0210*/  LEA.HI R0, P0, R5, R0, RZ, 0x1 ;  /* 0x0000000005007211 */ /* 0x000fca00078108ff */
[----:B------:R-:W-:-:S05]  /*0220*/  IMAD.X R5, RZ, RZ, R5, P0 ;  /* 0x000000ffff057224 */ /* 0x000fca00000e0605 */
[--C-:B------:R-:W-:Y:S02]  /*0230*/  SHF.R.S64 R6, R0, 0x1, R5.reuse ;  /* 0x0000000100067819 */ /* 0x100fe40000001005 */
[----:B------:R-:W-:Y:S02]  /*0240*/  SHF.R.S32.HI R11, RZ, 0x1, R5 ;  /* 0x00000001ff0b7819 */ /* 0x000fe40000011405 */
[----:B------:R-:W-:-:S04]  /*0250*/  LEA R4, P0, R6, UR4, 0x3 ;  /* 0x0000000406047c11 */ /* 0x000fc8000f8018ff */
[----:B------:R-:W-:-:S06]  /*0260*/  LEA.HI.X R5, R6, UR5, R11, 0x3, P0 ;  /* 0x0000000506057c11 */ /* 0x000fcc00080f1c0b */
[----:B------:R-:W0:Y:S02]  /*0270*/  LDG.E.64 R4, desc[UR6][R4.64] ;  /* 0x0000000604047981 */ /* 0x000e24000c1e1b00 */
[----:B0-----:R-:W-:-:S14]  /*0280*/  DSETP.NEU.AND P0, PT, R4, R2, PT ;  /* 0x000000020400722a */ /* 0x001fdc0003f0d000 */
[----:B------:R-:W-:Y:S05]  /*0290*/  @!P0 BRA `(.L_x_1) ;  /* 0x0000000000388947 */ /* 0x000fea0003800000 */
[----:B------:R-:W-:Y:S01]  /*02a0*/  DSETP.GEU.AND P0, PT, R4, R2, PT ;  /* 0x000000020400722a */ /* 0x000fe20003f0e000 */
[C---:B------:R-:W-:Y:S02]  /*02b0*/  IADD3 R0, P2, PT, R6.reuse, -0x1, RZ ;  /* 0xffffffff06007810 */ /* 0x040fe40007f5e0ff */
[----:B------:R-:W-:-:S03]  /*02c0*/  IADD3 R4, P1, PT, R6, 0x1, RZ ;  /* 0x0000000106047810 */ /* 0x000fc60007f3e0ff */
[----:B------:R-:W-:Y:S02]  /*02d0*/  SEL R7, R7, R0, !P0 ;  /* 0x0000000007077207 */ /* 0x000fe40004000000 */
[----:B------:R-:W-:Y:S01]  /*02e0*/  SEL R10, R4, R10, !P0 ;  /* 0x0000000a040a7207 */ /* 0x000fe20004000000 */
[----:B------:R-:W-:Y:S01]  /*02f0*/  IMAD.X R5, RZ, RZ, R11, P1 ;  /* 0x000000ffff057224 */ /* 0x000fe200008e060b */
[----:B------:R-:W-:-:S04]  /*0300*/  IADD3.X R4, PT, PT, R11, -0x1, RZ, P2, !PT ;  /* 0xffffffff0b047810 */ /* 0x000fc800017fe4ff */
[----:B------:R-:W-:Y:S02]  /*0310*/  SEL R12, R5, R12, !P0 ;  /* 0x0000000c050c7207 */ /* 0x000fe40004000000 */
[----:B------:R-:W-:Y:S02]  /*0320*/  SEL R9, R9, R4, !P0 ;  /* 0x0000000409097207 */ /* 0x000fe40004000000 */
[----:B------:R-:W-:-:S04]  /*0330*/  ISETP.GT.U32.AND P0, PT, R10, R7, PT ;  /* 0x000000070a00720c */ /* 0x000fc80003f04070 */
[----:B------:R-:W-:-:S13]  /*0340*/  ISETP.GT.AND.EX P0, PT, R12, R9, PT, P0 ;  /* 0x000000090c00720c */ /* 0x000fda0003f04300 */
[----:B------:R-:W-:Y:S05]  /*0350*/  @!P0 BRA `(.L_x_2) ;  /* 0xfffffffc00a48947 */ /* 0x000fea000383ffff */
[----:B------:R-:W-:Y:S02]  /*0360*/  IMAD.MOV.U32 R6, RZ, RZ, -0x1 ;  /* 0xffffffffff067424 */ /* 0x000fe400078e00ff */
[----:B------:R-:W-:-:S07]  /*0370*/  IMAD.MOV.U32 R11, RZ, RZ, -0x1 ;  /* 0xffffffffff0b7424 */ /* 0x000fce00078e00ff */
.L_x_1:
[----:B------:R-:W-:Y:S05]  /*0380*/  BSYNC.RECONVERGENT B0 ;  /* 0x0000000000007941 */ /* 0x000fea0003800200 */
.L_x_0:
[----:B------:R-:W0:Y:S01]  /*0390*/  S2UR UR5, SR_CgaCtaId ;  /* 0x00000000000579c3 */ /* 0x000e220000008800 */
[----:B------:R-:W-:Y:S01]  /*03a0*/  UMOV UR4, 0x400 ;  /* 0x0000040000047882 */ /* 0x000fe20000000000 */
[C---:B------:R-:W-:Y:S01]  /*03b0*/  ISETP.GT.U32.AND P0, PT, R8.reuse, 0x1ff, PT ;  /* 0x000001ff0800780c */ /* 0x040fe20003f04070 */
[----:B------:R-:W-:Y:S01]  /*03c0*/  IMAD.MOV.U32 R2, RZ, RZ, R6 ;  /* 0x000000ffff027224 */ /* 0x000fe200078e0006 */
[----:B------:R-:W-:Y:S01]  /*03d0*/  BSSY.RECONVERGENT B0, `(.L_x_3) ;  /* 0x0000012000007945 */ /* 0x000fe20003800200 */
[----:B------:R-:W-:Y:S01]  /*03e0*/  IMAD.MOV.U32 R3, RZ, RZ, R11 ;  /* 0x000000ffff037224 */ /* 0x000fe200078e000b */
[C---:B------:R-:W-:Y:S02]  /*03f0*/  ISETP.GT.U32.AND P6, PT, R8.reuse, 0xff, PT ;  /* 0x000000ff0800780c */ /* 0x040fe40003fc4070 */
[C---:B------:R-:W-:Y:S02]  /*0400*/  ISETP.GT.U32.AND P5, PT, R8.reuse, 0x7f, PT ;  /* 0x0000007f0800780c */ /* 0x040fe40003fa4070 */
[----:B------:R-:W-:-:S02]  /*0410*/  ISETP.GT.U32.AND P4, PT, R8, 0x3f, PT ;  /* 0x0000003f0800780c */ /* 0x000fc40003f84070 */
[C---:B------:R-:W-:Y:S02]  /*0420*/  ISETP.GT.U32.AND P3, PT, R8.reuse, 0x1f, PT ;  /* 0x0000001f0800780c */ /* 0x040fe40003f64070 */
[C---:B------:R-:W-:Y:S02]  /*0430*/  ISETP.GT.U32.AND P2, PT, R8.reuse, 0xf, PT ;  /* 0x0000000f0800780c */ /* 0x040fe40003f44070 */
[----:B------:R-:W-:Y:S01]  /*0440*/  ISETP.GT.U32.AND P1, PT, R8, 0x7, PT ;  /* 0x000000070800780c */ /* 0x000fe20003f24070 */
[----:B0-----:R-:W-:-:S06]  /*0450*/  ULEA UR4, UR5, UR4, 0x18 ;  /* 0x0000000405047291 */ /* 0x001fcc000f8ec0ff */
[----:B------:R-:W-:-:S05]  /*0460*/  LEA R0, R8, UR4, 0x3 ;  /* 0x0000000408007c11 */ /* 0x000fca000f8e18ff */
[----:B------:R0:W-:Y:S01]  /*0470*/  STS.64 [R0], R2 ;  /* 0x0000000200007388 */ /* 0x0001e20000000a00 */
[----:B------:R-:W-:Y:S06]  /*0480*/  BAR.SYNC.DEFER_BLOCKING 0x0 ;  /* 0x0000000000007b1d */ /* 0x000fec0000010000 */
[----:B------:R-:W-:Y:S05]  /*0490*/  @P0 BRA `(.L_x_4) ;  /* 0x0000000000140947 */ /* 0x000fea0003800000 */
[----:B0-----:R-:W0:Y:S02]  /*04a0*/  LDS.64 R2, [R0] ;  /* 0x0000000000027984 */ /* 0x001e240000000a00 */
[----:B0-----:R-:W-:-:S04]  /*04b0*/  ISETP.NE.U32.AND P0, PT, R2, -0x1, PT ;  /* 0xffffffff0200780c */ /* 0x001fc80003f05070 */
[----:B------:R-:W-:-:S13]  /*04c0*/  ISETP.NE.AND.EX P0, PT, R3, -0x1, PT, P0 ;  /* 0xffffffff0300780c */ /* 0x000fda0003f05300 */
[----:B------:R-:W0:Y:S04]  /*04d0*/  @!P0 LDS.64 R2, [R0+0x1000] ;  /* 0x0010000000028984 */ /* 0x000e280000000a00 */
[----:B0-----:R1:W-:Y:S02]  /*04e0*/  @!P0 STS.64 [R0], R2 ;  /* 0x0000000200008388 */ /* 0x0013e40000000a00 */
.L_x_4:
[----:B------:R-:W-:Y:S05]  /*04f0*/  BSYNC.RECONVERGENT B0 ;  /* 0x0000000000007941 */ /* 0x000fea0003800200 */
.L_x_3:
[----:B------:R-:W-:Y:S01]  /*0500*/  BAR.SYNC.DEFER_BLOCKING 0x0 ;  /* 0x0000000000007b1d */ /* 0x000fe20000010000 */
[----:B------:R-:W-:-:S05]  /*0510*/  ISETP.GT.U32.AND P0, PT, R8, 0x3, PT ;  /* 0x000000030800780c */ /* 0x000fca0003f04070 */
[----:B------:R-:W-:Y:S04]  /*0520*/  BSSY.RECONVERGENT B0, `(.L_x_5) ;  /* 0x0000007000007945 */ /* 0x000fe80003800200 */
[----:B------:R-:W-:Y:S05]  /*0530*/  @P6 BRA `(.L_x_6) ;  /* 0x0000000000146947 */ /* 0x000fea0003800000 */
[----:B01----:R-:W0:Y:S02]  /*0540*/  LDS.64 R2, [R0] ;  /* 0x0000000000027984 */ /* 0x003e240000000a00 */
[----:B0-----:R-:W-:-:S04]  /*0550*/  ISETP.NE.U32.AND P6, PT, R2, -0x1, PT ;  /* 0xffffffff0200780c */ /* 0x001fc80003fc5070 */
[----:B------:R-:W-:-:S13]  /*0560*/  ISETP.NE.AND.EX P6, PT, R3, -0x1, PT, P6 ;  /* 0xffffffff0300780c */ /* 0x000fda0003fc5360 */
[----:B------:R-:W0:Y:S04]  /*0570*/  @!P6 LDS.64 R2, [R0+0x800] ;  /* 0x000800000002e984 */ /* 0x000e280000000a00 */
[----:B0-----:R2:W-:Y:S02]  /*0580*/  @!P6 STS.64 [R0], R2 ;  /* 0x000000020000e388 */ /* 0x0015e40000000a00 */
.L_x_6:
[----:B------:R-:W-:Y:S05]  /*0590*/  BSYNC.RECONVERGENT B0 ;  /* 0x0000000000007941 */ /* 0x000fea0003800200 */
.L_x_5:
[----:B------:R-:W-:Y:S01]  /*05a0*/  BAR.SYNC.DEFER_BLOCKING 0x0 ;  /* 0x0000000000007b1d */ /* 0x000fe20000010000 */
[----:B------:R-:W-:-:S05]  /*05b0*/  ISETP.GT.U32.AND P6, PT, R8, 0x1, PT ;  /* 0x000000010800780c */ /* 0x000fca0003fc4070 */
[----:B------:R-:W-:Y:S04]  /*05c0*/  BSSY.RECONVERGENT B0, `(.L_x_7) ;  /* 0x0000007000007945 */ /* 0x000fe80003800200 */
[----:B------:R-:W-:Y:S05]  /*05d0*/  @P5 BRA `(.L_x_8) ;  /* 0x0000000000145947 */ /* 0x000fea0003800000 */
[----:B012---:R-:W0:Y:S02]  /*05e0*/  LDS.64 R2, [R0] ;  /* 0x0000000000027984 */ /* 0x007e240000000a00 */
[----:B0-----:R-:W-:-:S04]  /*05f0*/  ISETP.NE.U32.AND P5, PT, R2, -0x1, PT ;  /* 0xffffffff0200780c */ /* 0x001fc80003fa5070 */
[----:B------:R-:W-:-:S13]  /*0600*/  ISETP.NE.AND.EX P5, PT, R3, -0x1, PT, P5 ;  /* 0xffffffff0300780c */ /* 0x000fda0003fa5350 */
[----:B------:R-:W0:Y:S04]  /*0610*/  @!P5 LDS.64 R2, [R0+0x400] ;  /* 0x000400000002d984 */ /* 0x000e280000000a00 */
[----:B0-----:R3:W-:Y:S02]  /*0620*/  @!P5 STS.64 [R0], R2 ;  /* 0x000000020000d388 */ /* 0x0017e40000000a00 */
.L_x_8:
[----:B------:R-:W-:Y:S05]  /*0630*/  BSYNC.RECONVERGENT B0 ;  /* 0x0000000000007941 */ /* 0x000fea0003800200 */
.L_x_7:
[----:B------:R-:W-:Y:S01]  /*0640*/  BAR.SYNC.DEFER_BLOCKING 0x0 ;  /* 0x0000000000007b1d */ /* 0x000fe20000010000 */
[----:B------:R-:W-:-:S05]  /*0650*/  ISETP.NE.AND P5, PT, R8, RZ, PT ;  /* 0x000000ff0800720c */ /* 0x000fca0003fa5270 */
[----:B------:R-:W-:Y:S04]  /*0660*/  BSSY.RECONVERGENT B0, `(.L_x_9) ;  /* 0x0000007000007945 */ /* 0x000fe80003800200 */
[----:B------:R-:W-:Y:S05]  /*0670*/  @P4 BRA `(.L_x_10) ;  /* 0x0000000000144947 */ /* 0x000fea0003800000 */
[----:B0123--:R-:W0:Y:S02]  /*0680*/  LDS.64 R2, [R0] ;  /* 0x0000000000027984 */ /* 0x00fe240000000a00 */
[----:B0-----:R-:W-:-:S04]  /*0690*/  ISETP.NE.U32.AND P4, PT, R2, -0x1, PT ;  /* 0xffffffff0200780c */ /* 0x001fc80003f85070 */
[----:B------:R-:W-:-:S13]  /*06a0*/  ISETP.NE.AND.EX P4, PT, R3, -0x1, PT, P4 ;  /* 0xffffffff0300780c */ /* 0x000fda0003f85340 */
[----:B------:R-:W0:Y:S04]  /*06b0*/  @!P4 LDS.64 R2, [R0+0x200] ;  /* 0x000200000002c984 */ /* 0x000e280000000a00 */
[----:B0-----:R4:W-:Y:S02]  /*06c0*/  @!P4 STS.64 [R0], R2 ;  /* 0x000000020000c388 */ /* 0x0019e40000000a00 */
.L_x_10:
[----:B------:R-:W-:Y:S05]  /*06d0*/  BSYNC.RECONVERGENT B0 ;  /* 0x0000000000007941 */ /* 0x000fea0003800200 */
.L_x_9:
[----:B------:R-:W-:Y:S06]  /*06e0*/  BAR.SYNC.DEFER_BLOCKING 0x0 ;  /* 0x0000000000007b1d */ /* 0x000fec0000010000 */
[----:B------:R-:W-:Y:S04]  /*06f0*/  BSSY.RECONVERGENT B0, `(.L_x_11) ;  /* 0x0000007000007945 */ /* 0x000fe80003800200 */
[----:B------:R-:W-:Y:S05]  /*0700*/  @P3 BRA `(.L_x_12) ;  /* 0x0000000000143947 */ /* 0x000fea0003800000 */
[----:B01234-:R-:W0:Y:S02]  /*0710*/  LDS.64 R2, [R0] ;  /* 0x0000000000027984 */ /* 0x01fe240000000a00 */
[----:B0-----:R-:W-:-:S04]  /*0720*/  ISETP.NE.U32.AND P3, PT, R2, -0x1, PT ;  /* 0xffffffff0200780c */ /* 0x001fc80003f65070 */
[----:B------:R-:W-:-:S13]  /*0730*/  ISETP.NE.AND.EX P3, PT, R3, -0x1, PT, P3 ;  /* 0xffffffff0300780c */ /* 0x000fda0003f65330 */
[----:B------:R-:W0:Y:S04]  /*0740*/  @!P3 LDS.64 R2, [R0+0x100] ;  /* 0x000100000002b984 */ /* 0x000e280000000a00 */
[----:B0-----:R0:W-:Y:S02]  /*0750*/  @!P3 STS.64 [R0], R2 ;  /* 0x000000020000b388 */ /* 0x0011e40000000a00 */
.L_x_12:
[----:B------:R-:W-:Y:S05]  /*0760*/  BSYNC.RECONVERGENT B0 ;  /* 0x0000000000007941 */ /* 0x000fea0003800200 */
.L_x_11:
        /* <DEDUP_REMOVED lines=8> */
.L_x_14:
[----:B------:R-:W-:Y:S05]  /*07f0*/  BSYNC.RECONVERGENT B0 ;  /* 0x0000000000007941 */ /* 0x000fea0003800200 */
.L_x_13:
        /* <DEDUP_REMOVED lines=8> */
.L_x_16:
[----:B------:R-:W-:Y:S05]  /*0880*/  BSYNC.RECONVERGENT B0 ;  /* 0x0000000000007941 */ /* 0x000fea0003800200 */
.L_x_15:
        /* <DEDUP_REMOVED lines=8> */
.L_x_18:
[----:B------:R-:W-:Y:S05]  /*0910*/  BSYNC.RECONVERGENT B0 ;  /* 0x0000000000007941 */ /* 0x000fea0003800200 */
.L_x_17:
        /* <DEDUP_REMOVED lines=8> */
.L_x_20:
[----:B------:R-:W-:Y:S05]  /*09a0*/  BSYNC.RECONVERGENT B0 ;  /* 0x0000000000007941 */ /* 0x000fea0003800200 */
.L_x_19:
[----:B------:R-:W-:Y:S06]  /*09b0*/  BAR.SYNC.DEFER_BLOCKING 0x0 ;  /* 0x0000000000007b1d */ /* 0x000fec0000010000 */
[----:B------:R-:W-:Y:S04]  /*09c0*/  BSSY.RECONVERGENT B0, `(.L_x_21) ;  /* 0x0000007000007945 */ /* 0x000fe80003800200 */
[----:B------:R-:W-:Y:S05]  /*09d0*/  @P5 BRA `(.L_x_22) ;  /* 0x0000000000145947 */ /* 0x000fea0003800000 */
[----:B01234-:R-:W0:Y:S02]  /*09e0*/  LDS.64 R2, [R0] ;  /* 0x0000000000027984 */ /* 0x01fe240000000a00 */
[----:B0-----:R-:W-:-:S04]  /*09f0*/  ISETP.NE.U32.AND P0, PT, R2, -0x1, PT ;  /* 0xffffffff0200780c */ /* 0x001fc80003f05070 */
[----:B------:R-:W-:-:S13]  /*0a00*/  ISETP.NE.AND.EX P0, PT, R3, -0x1, PT, P0 ;  /* 0xffffffff0300780c */ /* 0x000fda0003f05300 */
[----:B------:R-:W0:Y:S04]  /*0a10*/  @!P0 LDS.64 R2, [UR4+0x8] ;  /* 0x00000804ff028984 */ /* 0x000e280008000a00 */
[----:B0-----:R0:W-:Y:S02]  /*0a20*/  @!P0 STS.64 [R0], R2 ;  /* 0x0000000200008388 */ /* 0x0011e40000000a00 */
.L_x_22:
[----:B------:R-:W-:Y:S05]  /*0a30*/  BSYNC.RECONVERGENT B0 ;  /* 0x0000000000007941 */ /* 0x000fea0003800200 */
.L_x_21:
[----:B------:R-:W-:Y:S06]  /*0a40*/  BAR.SYNC.DEFER_BLOCKING 0x0 ;  /* 0x0000000000007b1d */ /* 0x000fec0000010000 */
[----:B------:R-:W-:Y:S05]  /*0a50*/  @P5 EXIT ;  /* 0x000000000000594d */ /* 0x000fea0003800000 */
[----:B01234-:R-:W0:Y:S01]  /*0a60*/  LDS.64 R2, [UR4] ;  /* 0x00000004ff027984 */ /* 0x01fe220008000a00 */
[----:B------:R-:W0:Y:S03]  /*0a70*/  LDC.64 R4, c[0x0][0x398] ;  /* 0x0000e600ff047b82 */ /* 0x000e260000000a00 */
[----:B0-----:R-:W-:Y:S01]  /*0a80*/  STG.E.64 desc[UR6][R4.64], R2 ;  /* 0x0000000204007986 */ /* 0x001fe2000c101b06 */
[----:B------:R-:W-:Y:S05]  /*0a90*/  EXIT ;  /* 0x000000000000794d */ /* 0x000fea0003800000 */
.L_x_23:
[----:B------:R-:W-:-:S00]  /*0aa0*/  BRA `(.L_x_23) ;  /* 0xfffffffc00fc7947 */ /* 0x000fc0000383ffff */
[----:B------:R-:W-:-:S00]  /*0ab0*/  NOP ;  /* 0x0000000000007918 */ /* 0x000fc00000000000 */
        /* <DEDUP_REMOVED lines=12> */
.L_x_24:


//--------------------- .nv.shared._Z20parallelBinarySearchPdxdPx --------------------------
	.section	.nv.shared._Z20parallelBinarySearchPdxdPx,"aw",@nobits
	.sectionflags	@""
	.align	8
.nv.shared._Z20parallelBinarySearchPdxdPx:
	.zero		9216


//--------------------- .nv.shared.reserved.0     --------------------------
	.section	.nv.shared.reserved.0,"aw",@nobits
	.weak		__nv_reservedSMEM_offset_0_alias
	.size		__nv_reservedSMEM_offset_0_alias, 0, 64
	.other		__nv_reservedSMEM_offset_0_alias,@"STO_CUDA_RESERVED_SHARED STV_DEFAULT"
__nv_reservedSMEM_offset_0_alias:
	.zero		0
	.zero		64


//--------------------- .nv.constant0._Z20parallelBinarySearchPdxdPx --------------------------
	.section	.nv.constant0._Z20parallelBinarySearchPdxdPx,"a",@progbits
	.sectionflags	@""
	.align	4
.nv.constant0._Z20parallelBinarySearchPdxdPx:
	.zero		928


//--------------------- SYMBOLS --------------------------

	.type		.nv.reservedSmem.offset0,@object
	.size		.nv.reservedSmem.offset0,0x4
	.type		.nv.reservedSmem.cap,@object
	.size		.nv.reservedSmem.cap,0x4
